//
// Generated by NVIDIA NVVM Compiler
//
// Compiler Build ID: CL-36424714
// Cuda compilation tools, release 13.0, V13.0.88
// Based on NVVM 20.0.0
//

.version 9.0
.target sm_100
.address_size 64

	// .globl	_Z9stencil01PfS_i
// _ZZ9stencil02PfiE5cache has been demoted
// _ZZ9stencil03PfiE5cache has been demoted

.visible .entry _Z9stencil01PfS_i(
	.param .u64 .ptr .align 1 _Z9stencil01PfS_i_param_0,
	.param .u64 .ptr .align 1 _Z9stencil01PfS_i_param_1,
	.param .u32 _Z9stencil01PfS_i_param_2
)
{
	.reg .pred 	%p<4>;
	.reg .b32 	%r<7>;
	.reg .b32 	%f<15>;
	.reg .b64 	%rd<11>;

	ld.param.u64 	%rd3, [_Z9stencil01PfS_i_param_0];
	ld.param.u64 	%rd4, [_Z9stencil01PfS_i_param_1];
	ld.param.u32 	%r3, [_Z9stencil01PfS_i_param_2];
	cvta.to.global.u64 	%rd1, %rd4;
	cvta.to.global.u64 	%rd2, %rd3;
	mov.u32 	%r4, %tid.x;
	mov.u32 	%r5, %ntid.x;
	mov.u32 	%r6, %ctaid.x;
	mad.lo.s32 	%r1, %r5, %r6, %r4;
	setp.ne.s32 	%p1, %r1, 0;
	@%p1 bra 	$L__BB0_2;
	ld.global.f32 	%f11, [%rd2];
	ld.global.f32 	%f12, [%rd2+4];
	add.f32 	%f13, %f11, %f12;
	div.rn.f32 	%f14, %f13, 0f40400000;
	st.global.f32 	[%rd1], %f14;
	bra.uni 	$L__BB0_6;
$L__BB0_2:
	add.s32 	%r2, %r3, -1;
	setp.ge.s32 	%p2, %r1, %r2;
	@%p2 bra 	$L__BB0_4;
	mul.wide.s32 	%rd8, %r1, 4;
	add.s64 	%rd9, %rd2, %rd8;
	ld.global.f32 	%f5, [%rd9+-4];
	ld.global.f32 	%f6, [%rd9];
	add.f32 	%f7, %f5, %f6;
	ld.global.f32 	%f8, [%rd9+4];
	add.f32 	%f9, %f7, %f8;
	add.s64 	%rd10, %rd1, %rd8;
	div.rn.f32 	%f10, %f9, 0f40400000;
	st.global.f32 	[%rd10], %f10;
	bra.uni 	$L__BB0_6;
$L__BB0_4:
	setp.ne.s32 	%p3, %r1, %r2;
	@%p3 bra 	$L__BB0_6;
	mul.wide.s32 	%rd5, %r1, 4;
	add.s64 	%rd6, %rd2, %rd5;
	ld.global.f32 	%f1, [%rd6+-4];
	ld.global.f32 	%f2, [%rd6];
	add.f32 	%f3, %f1, %f2;
	add.s64 	%rd7, %rd1, %rd5;
	div.rn.f32 	%f4, %f3, 0f40400000;
	st.global.f32 	[%rd7], %f4;
$L__BB0_6:
	ret;

}
	// .globl	_Z9stencil02Pfi
.visible .entry _Z9stencil02Pfi(
	.param .u64 .ptr .align 1 _Z9stencil02Pfi_param_0,
	.param .u32 _Z9stencil02Pfi_param_1
)
{
	.reg .pred 	%p<5>;
	.reg .b32 	%r<10>;
	.reg .b32 	%f<11>;
	.reg .b64 	%rd<5>;
	// demoted variable
	.shared .align 4 .b8 _ZZ9stencil02PfiE5cache[2056];
	ld.param.u64 	%rd3, [_Z9stencil02Pfi_param_0];
	ld.param.u32 	%r4, [_Z9stencil02Pfi_param_1];
	cvta.to.global.u64 	%rd1, %rd3;
	mov.u32 	%r1, %tid.x;
	mov.u32 	%r5, %ntid.x;
	mov.u32 	%r6, %ctaid.x;
	mad.lo.s32 	%r2, %r5, %r6, %r1;
	setp.ge.s32 	%p1, %r2, %r4;
	@%p1 bra 	$L__BB1_8;
	setp.ne.s32 	%p2, %r2, 0;
	shl.b32 	%r7, %r1, 2;
	mov.u32 	%r8, _ZZ9stencil02PfiE5cache;
	add.s32 	%r3, %r8, %r7;
	mul.wide.s32 	%rd4, %r2, 4;
	add.s64 	%rd2, %rd1, %rd4;
	@%p2 bra 	$L__BB1_3;
	mov.b32 	%r9, 0;
	st.shared.u32 	[_ZZ9stencil02PfiE5cache], %r9;
	ld.global.f32 	%f4, [%rd1];
	st.shared.f32 	[%r3+4], %f4;
	bra.uni 	$L__BB1_7;
$L__BB1_3:
	setp.gt.u32 	%p3, %r1, 510;
	@%p3 bra 	$L__BB1_5;
	ld.global.f32 	%f3, [%rd2];
	st.shared.f32 	[%r3+4], %f3;
	bra.uni 	$L__BB1_7;
$L__BB1_5:
	setp.ne.s32 	%p4, %r1, 511;
	@%p4 bra 	$L__BB1_7;
	ld.global.f32 	%f1, [%rd2];
	st.shared.f32 	[_ZZ9stencil02PfiE5cache+2048], %f1;
	ld.global.f32 	%f2, [%rd2+4];
	st.shared.f32 	[_ZZ9stencil02PfiE5cache+2052], %f2;
$L__BB1_7:
	bar.sync 	0;
	ld.shared.f32 	%f5, [%r3];
	ld.shared.f32 	%f6, [%r3+4];
	add.f32 	%f7, %f5, %f6;
	ld.shared.f32 	%f8, [%r3+8];
	add.f32 	%f9, %f7, %f8;
	div.rn.f32 	%f10, %f9, 0f40400000;
	st.global.f32 	[%rd2], %f10;
$L__BB1_8:
	ret;

}
	// .globl	_Z9stencil03Pfi
.visible .entry _Z9stencil03Pfi(
	.param .u64 .ptr .align 1 _Z9stencil03Pfi_param_0,
	.param .u32 _Z9stencil03Pfi_param_1
)
{
	.reg .pred 	%p<5>;
	.reg .b32 	%r<10>;
	.reg .b32 	%f<11>;
	.reg .b64 	%rd<5>;
	// demoted variable
	.shared .align 4 .b8 _ZZ9stencil03PfiE5cache[2056];
	ld.param.u64 	%rd3, [_Z9stencil03Pfi_param_0];
	ld.param.u32 	%r4, [_Z9stencil03Pfi_param_1];
	cvta.to.global.u64 	%rd1, %rd3;
	mov.u32 	%r1, %tid.x;
	mov.u32 	%r5, %ntid.x;
	mov.u32 	%r6, %ctaid.x;
	mad.lo.s32 	%r2, %r5, %r6, %r1;
	setp.ge.s32 	%p1, %r2, %r4;
	@%p1 bra 	$L__BB2_8;
	setp.ne.s32 	%p2, %r2, 0;
	shl.b32 	%r7, %r1, 2;
	mov.u32 	%r8, _ZZ9stencil03PfiE5cache;
	add.s32 	%r3, %r8, %r7;
	mul.wide.s32 	%rd4, %r2, 4;
	add.s64 	%rd2, %rd1, %rd4;
	@%p2 bra 	$L__BB2_3;
	mov.b32 	%r9, 0;
	st.shared.u32 	[_ZZ9stencil03PfiE5cache], %r9;
	ld.global.f32 	%f4, [%rd1];
	st.shared.f32 	[%r3+4], %f4;
	bra.uni 	$L__BB2_7;
$L__BB2_3:
	setp.gt.u32 	%p3, %r1, 510;
	@%p3 bra 	$L__BB2_5;
	ld.global.f32 	%f3, [%rd2];
	st.shared.f32 	[%r3+4], %f3;
	bra.uni 	$L__BB2_7;
$L__BB2_5:
	setp.ne.s32 	%p4, %r1, 511;
	@%p4 bra 	$L__BB2_7;
	ld.global.f32 	%f1, [%rd2];
	st.shared.f32 	[_ZZ9stencil03PfiE5cache+2048], %f1;
	ld.global.f32 	%f2, [%rd2+4];
	st.shared.f32 	[_ZZ9stencil03PfiE5cache+2052], %f2;
$L__BB2_7:
	bar.sync 	0;
	ld.shared.f32 	%f5, [%r3];
	ld.shared.f32 	%f6, [%r3+4];
	add.f32 	%f7, %f5, %f6;
	ld.shared.f32 	%f8, [%r3+8];
	add.f32 	%f9, %f7, %f8;
	div.rn.f32 	%f10, %f9, 0f40400000;
	st.global.f32 	[%rd2], %f10;
$L__BB2_8:
	ret;

}


// ===== COMPILED SASS (sm_100) =====

	.target	sm_100

	.elftype	@"ET_EXEC"


//--------------------- .note.nv.tkinfo           --------------------------
	.section	.note.nv.tkinfo,"",@"SHT_NOTE"
	.sectionflags	@"SHF_NOTE_NV_TKINFO"
	.tkinfo
        /*0018*/ 	.word	0x00000002
        /*0030*/ 	.string	""
        /*0030*/ 	.string	"ptxas"
        /*0030*/ 	.string	"Cuda compilation tools, release 13.0, V13.0.88"
        /*0030*/ 	.string	"Build cuda_13.0.r13.0/compiler.36424714_0"
        /*0030*/ 	.string	"-arch sm_100 -m 64 "



//--------------------- .note.nv.cuinfo           --------------------------
	.section	.note.nv.cuinfo,"",@"SHT_NOTE"
	.sectionflags	@"SHF_NOTE_NV_CUINFO"
        /*0018*/ 	.short	0x0002
        /*001a*/ 	.short	0x0064
        /*001c*/ 	.short	0x0082
	.zero		2


//--------------------- .nv.info                  --------------------------
	.section	.nv.info,"",@"SHT_CUDA_INFO"
	.align	4


	//----- nvinfo : EIATTR_REGCOUNT
	.align		4
        /*0000*/ 	.byte	0x04, 0x2f
        /*0002*/ 	.short	(.L_1 - .L_0)
	.align		4
.L_0:
        /*0004*/ 	.word	index@(_Z9stencil01PfS_i)
        /*0008*/ 	.word	0x00000010


	//----- nvinfo : EIATTR_FRAME_SIZE
	.align		4
.L_1:
        /*000c*/ 	.byte	0x04, 0x11
        /*000e*/ 	.short	(.L_3 - .L_2)
	.align		4
.L_2:
        /*0010*/ 	.word	index@($__internal_2_$__cuda_sm3x_div_rn_noftz_f32_slowpath)
        /*0014*/ 	.word	0x00000000


	//----- nvinfo : EIATTR_FRAME_SIZE
	.align		4
.L_3:
        /*0018*/ 	.byte	0x04, 0x11
        /*001a*/ 	.short	(.L_5 - .L_4)
	.align		4
.L_4:
        /*001c*/ 	.word	index@(_Z9stencil01PfS_i)
        /*0020*/ 	.word	0x00000000


	//----- nvinfo : EIATTR_REGCOUNT
	.align		4
.L_5:
        /*0024*/ 	.byte	0x04, 0x2f
        /*0026*/ 	.short	(.L_7 - .L_6)
	.align		4
.L_6:
        /*0028*/ 	.word	index@(_Z9stencil02Pfi)
        /*002c*/ 	.word	0x0000000e


	//----- nvinfo : EIATTR_FRAME_SIZE
	.align		4
.L_7:
        /*0030*/ 	.byte	0x04, 0x11
        /*0032*/ 	.short	(.L_9 - .L_8)
	.align		4
.L_8:
        /*0034*/ 	.word	index@($__internal_1_$__cuda_sm3x_div_rn_noftz_f32_slowpath)
        /*0038*/ 	.word	0x00000000


	//----- nvinfo : EIATTR_FRAME_SIZE
	.align		4
.L_9:
        /*003c*/ 	.byte	0x04, 0x11
        /*003e*/ 	.short	(.L_11 - .L_10)
	.align		4
.L_10:
        /*0040*/ 	.word	index@(_Z9stencil02Pfi)
        /*0044*/ 	.word	0x00000000


	//----- nvinfo : EIATTR_REGCOUNT
	.align		4
.L_11:
        /*0048*/ 	.byte	0x04, 0x2f
        /*004a*/ 	.short	(.L_13 - .L_12)
	.align		4
.L_12:
        /*004c*/ 	.word	index@(_Z9stencil03Pfi)
        /*0050*/ 	.word	0x0000000e


	//----- nvinfo : EIATTR_FRAME_SIZE
	.align		4
.L_13:
        /*0054*/ 	.byte	0x04, 0x11
        /*0056*/ 	.short	(.L_15 - .L_14)
	.align		4
.L_14:
        /*0058*/ 	.word	index@($__internal_0_$__cuda_sm3x_div_rn_noftz_f32_slowpath)
        /*005c*/ 	.word	0x00000000


	//----- nvinfo : EIATTR_FRAME_SIZE
	.align		4
.L_15:
        /*0060*/ 	.byte	0x04, 0x11
        /*0062*/ 	.short	(.L_17 - .L_16)
	.align		4
.L_16:
        /*0064*/ 	.word	index@(_Z9stencil03Pfi)
        /*0068*/ 	.word	0x00000000


	//----- nvinfo : EIATTR_MIN_STACK_SIZE
	.align		4
.L_17:
        /*006c*/ 	.byte	0x04, 0x12
        /*006e*/ 	.short	(.L_19 - .L_18)
	.align		4
.L_18:
        /*0070*/ 	.word	index@(_Z9stencil03Pfi)
        /*0074*/ 	.word	0x00000000


	//----- nvinfo : EIATTR_MIN_STACK_SIZE
	.align		4
.L_19:
        /*0078*/ 	.byte	0x04, 0x12
        /*007a*/ 	.short	(.L_21 - .L_20)
	.align		4
.L_20:
        /*007c*/ 	.word	index@(_Z9stencil02Pfi)
        /*0080*/ 	.word	0x00000000


	//----- nvinfo : EIATTR_MIN_STACK_SIZE
	.align		4
.L_21:
        /*0084*/ 	.byte	0x04, 0x12
        /*0086*/ 	.short	(.L_23 - .L_22)
	.align		4
.L_22:
        /*0088*/ 	.word	index@(_Z9stencil01PfS_i)
        /*008c*/ 	.word	0x00000000
.L_23:


//--------------------- .nv.compat                --------------------------
	.section	.nv.compat,"",@"SHT_CUDA_COMPAT_INFO"
	.align	4
        /*0000*/ 	.byte	0x02, 0x09, 0x00, 0x00, 0x02, 0x02, 0x01, 0x00, 0x02, 0x05, 0x05, 0x00, 0x03, 0x07, 0x01, 0x01
        /*0010*/ 	.byte	0x02, 0x03, 0x00, 0x00, 0x02, 0x06, 0x01, 0x00, 0x04, 0x0b, 0x08, 0x00, 0x01, 0x00, 0x00, 0x00
        /*0020*/ 	.byte	0x00, 0x00, 0x00, 0x00


//--------------------- .nv.info._Z9stencil03Pfi  --------------------------
	.section	.nv.info._Z9stencil03Pfi,"",@"SHT_CUDA_INFO"
	.sectionflags	@""
	.align	4


	//----- nvinfo : EIATTR_CUDA_API_VERSION
	.align		4
        /*0000*/ 	.byte	0x04, 0x37
        /*0002*/ 	.short	(.L_25 - .L_24)
.L_24:
        /*0004*/ 	.word	0x00000082


	//----- nvinfo : EIATTR_KPARAM_INFO
	.align		4
.L_25:
        /*0008*/ 	.byte	0x04, 0x17
        /*000a*/ 	.short	(.L_27 - .L_26)
.L_26:
        /*000c*/ 	.word	0x00000000
        /*0010*/ 	.short	0x0001
        /*0012*/ 	.short	0x0008
        /*0014*/ 	.byte	0x00, 0xf0, 0x11, 0x00


	//----- nvinfo : EIATTR_KPARAM_INFO
	.align		4
.L_27:
        /*0018*/ 	.byte	0x04, 0x17
        /*001a*/ 	.short	(.L_29 - .L_28)
.L_28:
        /*001c*/ 	.word	0x00000000
        /*0020*/ 	.short	0x0000
        /*0022*/ 	.short	0x0000
        /*0024*/ 	.byte	0x00, 0xf5, 0x21, 0x00


	//----- nvinfo : EIATTR_SPARSE_MMA_MASK
	.align		4
.L_29:
        /*0028*/ 	.byte	0x03, 0x50
        /*002a*/ 	.short	0x0000


	//----- nvinfo : EIATTR_MAXREG_COUNT
	.align		4
        /*002c*/ 	.byte	0x03, 0x1b
        /*002e*/ 	.short	0x00ff


	//----- nvinfo : EIATTR_NUM_BARRIERS
	.align		4
        /*0030*/ 	.byte	0x02, 0x4c
        /*0032*/ 	.byte	0x01
	.zero		1


	//----- nvinfo : EIATTR_MERCURY_ISA_VERSION
	.align		4
        /*0034*/ 	.byte	0x03, 0x5f
        /*0036*/ 	.short	0x0101


	//----- nvinfo : EIATTR_VRC_CTA_INIT_COUNT
	.align		4
        /*0038*/ 	.byte	0x02, 0x4a
	.zero		1
	.zero		1


	//----- nvinfo : EIATTR_EXIT_INSTR_OFFSETS
	.align		4
        /*003c*/ 	.byte	0x04, 0x1c
        /*003e*/ 	.short	(.L_31 - .L_30)


	//   ....[0]....
.L_30:
        /*0040*/ 	.word	0x00000070


	//   ....[1]....
        /*0044*/ 	.word	0x00000360


	//----- nvinfo : EIATTR_CRS_STACK_SIZE
	.align		4
.L_31:
        /*0048*/ 	.byte	0x04, 0x1e
        /*004a*/ 	.short	(.L_33 - .L_32)
.L_32:
        /*004c*/ 	.word	0x00000000


	//----- nvinfo : EIATTR_CBANK_PARAM_SIZE
	.align		4
.L_33:
        /*0050*/ 	.byte	0x03, 0x19
        /*0052*/ 	.short	0x000c


	//----- nvinfo : EIATTR_PARAM_CBANK
	.align		4
        /*0054*/ 	.byte	0x04, 0x0a
        /*0056*/ 	.short	(.L_35 - .L_34)
	.align		4
.L_34:
        /*0058*/ 	.word	index@(.nv.constant0._Z9stencil03Pfi)
        /*005c*/ 	.short	0x0380
        /*005e*/ 	.short	0x000c


	//----- nvinfo : EIATTR_SW_WAR
	.align		4
.L_35:
        /*0060*/ 	.byte	0x04, 0x36
        /*0062*/ 	.short	(.L_37 - .L_36)
.L_36:
        /*0064*/ 	.word	0x00000008
.L_37:


//--------------------- .nv.info._Z9stencil02Pfi  --------------------------
	.section	.nv.info._Z9stencil02Pfi,"",@"SHT_CUDA_INFO"
	.sectionflags	@""
	.align	4


	//----- nvinfo : EIATTR_CUDA_API_VERSION
	.align		4
        /*0000*/ 	.byte	0x04, 0x37
        /*0002*/ 	.short	(.L_39 - .L_38)
.L_38:
        /*0004*/ 	.word	0x00000082


	//----- nvinfo : EIATTR_KPARAM_INFO
	.align		4
.L_39:
        /*0008*/ 	.byte	0x04, 0x17
        /*000a*/ 	.short	(.L_41 - .L_40)
.L_40:
        /*000c*/ 	.word	0x00000000
        /*0010*/ 	.short	0x0001
        /*0012*/ 	.short	0x0008
        /*0014*/ 	.byte	0x00, 0xf0, 0x11, 0x00


	//----- nvinfo : EIATTR_KPARAM_INFO
	.align		4
.L_41:
        /*0018*/ 	.byte	0x04, 0x17
        /*001a*/ 	.short	(.L_43 - .L_42)
.L_42:
        /*001c*/ 	.word	0x00000000
        /*0020*/ 	.short	0x0000
        /*0022*/ 	.short	0x0000
        /*0024*/ 	.byte	0x00, 0xf5, 0x21, 0x00


	//----- nvinfo : EIATTR_SPARSE_MMA_MASK
	.align		4
.L_43:
        /*0028*/ 	.byte	0x03, 0x50
        /*002a*/ 	.short	0x0000


	//----- nvinfo : EIATTR_MAXREG_COUNT
	.align		4
        /*002c*/ 	.byte	0x03, 0x1b
        /*002e*/ 	.short	0x00ff


	//----- nvinfo : EIATTR_NUM_BARRIERS
	.align		4
        /*0030*/ 	.byte	0x02, 0x4c
        /*0032*/ 	.byte	0x01
	.zero		1


	//----- nvinfo : EIATTR_MERCURY_ISA_VERSION
	.align		4
        /*0034*/ 	.byte	0x03, 0x5f
        /*0036*/ 	.short	0x0101


	//----- nvinfo : EIATTR_VRC_CTA_INIT_COUNT
	.align		4
        /*0038*/ 	.byte	0x02, 0x4a
	.zero		1
	.zero		1


	//----- nvinfo : EIATTR_EXIT_INSTR_OFFSETS
	.align		4
        /*003c*/ 	.byte	0x04, 0x1c
        /*003e*/ 	.short	(.L_45 - .L_44)


	//   ....[0]....
.L_44:
        /*0040*/ 	.word	0x00000070


	//   ....[1]....
        /*0044*/ 	.word	0x00000360


	//----- nvinfo : EIATTR_CRS_STACK_SIZE
	.align		4
.L_45:
        /*0048*/ 	.byte	0x04, 0x1e
        /*004a*/ 	.short	(.L_47 - .L_46)
.L_46:
        /*004c*/ 	.word	0x00000000


	//----- nvinfo : EIATTR_CBANK_PARAM_SIZE
	.align		4
.L_47:
        /*0050*/ 	.byte	0x03, 0x19
        /*0052*/ 	.short	0x000c


	//----- nvinfo : EIATTR_PARAM_CBANK
	.align		4
        /*0054*/ 	.byte	0x04, 0x0a
        /*0056*/ 	.short	(.L_49 - .L_48)
	.align		4
.L_48:
        /*0058*/ 	.word	index@(.nv.constant0._Z9stencil02Pfi)
        /*005c*/ 	.short	0x0380
        /*005e*/ 	.short	0x000c


	//----- nvinfo : EIATTR_SW_WAR
	.align		4
.L_49:
        /*0060*/ 	.byte	0x04, 0x36
        /*0062*/ 	.short	(.L_51 - .L_50)
.L_50:
        /*0064*/ 	.word	0x00000008
.L_51:


//--------------------- .nv.info._Z9stencil01PfS_i --------------------------
	.section	.nv.info._Z9stencil01PfS_i,"",@"SHT_CUDA_INFO"
	.sectionflags	@""
	.align	4


	//----- nvinfo : EIATTR_CUDA_API_VERSION
	.align		4
        /*0000*/ 	.byte	0x04, 0x37
        /*0002*/ 	.short	(.L_53 - .L_52)
.L_52:
        /*0004*/ 	.word	0x00000082


	//----- nvinfo : EIATTR_KPARAM_INFO
	.align		4
.L_53:
        /*0008*/ 	.byte	0x04, 0x17
        /*000a*/ 	.short	(.L_55 - .L_54)
.L_54:
        /*000c*/ 	.word	0x00000000
        /*0010*/ 	.short	0x0002
        /*0012*/ 	.short	0x0010
        /*0014*/ 	.byte	0x00, 0xf0, 0x11, 0x00


	//----- nvinfo : EIATTR_KPARAM_INFO
	.align		4
.L_55:
        /*0018*/ 	.byte	0x04, 0x17
        /*001a*/ 	.short	(.L_57 - .L_56)
.L_56:
        /*001c*/ 	.word	0x00000000
        /*0020*/ 	.short	0x0001
        /*0022*/ 	.short	0x0008
        /*0024*/ 	.byte	0x00, 0xf5, 0x21, 0x00


	//----- nvinfo : EIATTR_KPARAM_INFO
	.align		4
.L_57:
        /*0028*/ 	.byte	0x04, 0x17
        /*002a*/ 	.short	(.L_59 - .L_58)
.L_58:
        /*002c*/ 	.word	0x00000000
        /*0030*/ 	.short	0x0000
        /*0032*/ 	.short	0x0000
        /*0034*/ 	.byte	0x00, 0xf5, 0x21, 0x00


	//----- nvinfo : EIATTR_SPARSE_MMA_MASK
	.align		4
.L_59:
        /*0038*/ 	.byte	0x03, 0x50
        /*003a*/ 	.short	0x0000


	//----- nvinfo : EIATTR_MAXREG_COUNT
	.align		4
        /*003c*/ 	.byte	0x03, 0x1b
        /*003e*/ 	.short	0x00ff


	//----- nvinfo : EIATTR_MERCURY_ISA_VERSION
	.align		4
        /*0040*/ 	.byte	0x03, 0x5f
        /*0042*/ 	.short	0x0101


	//----- nvinfo : EIATTR_VRC_CTA_INIT_COUNT
	.align		4
        /*0044*/ 	.byte	0x02, 0x4a
	.zero		1
	.zero		1


	//----- nvinfo : EIATTR_EXIT_INSTR_OFFSETS
	.align		4
        /*0048*/ 	.byte	0x04, 0x1c
        /*004a*/ 	.short	(.L_61 - .L_60)


	//   ....[0]....
.L_60:
        /*004c*/ 	.word	0x000001b0


	//   ....[1]....
        /*0050*/ 	.word	0x00000360


	//   ....[2]....
        /*0054*/ 	.word	0x00000380


	//   ....[3]....
        /*0058*/ 	.word	0x000004d0


	//----- nvinfo : EIATTR_CRS_STACK_SIZE
	.align		4
.L_61:
        /*005c*/ 	.byte	0x04, 0x1e
        /*005e*/ 	.short	(.L_63 - .L_62)
.L_62:
        /*0060*/ 	.word	0x00000000


	//----- nvinfo : EIATTR_CBANK_PARAM_SIZE
	.align		4
.L_63:
        /*0064*/ 	.byte	0x03, 0x19
        /*0066*/ 	.short	0x0014


	//----- nvinfo : EIATTR_PARAM_CBANK
	.align		4
        /*0068*/ 	.byte	0x04, 0x0a
        /*006a*/ 	.short	(.L_65 - .L_64)
	.align		4
.L_64:
        /*006c*/ 	.word	index@(.nv.constant0._Z9stencil01PfS_i)
        /*0070*/ 	.short	0x0380
        /*0072*/ 	.short	0x0014


	//----- nvinfo : EIATTR_SW_WAR
	.align		4
.L_65:
        /*0074*/ 	.byte	0x04, 0x36
        /*0076*/ 	.short	(.L_67 - .L_66)
.L_66:
        /*0078*/ 	.word	0x00000008
.L_67:


//--------------------- .nv.callgraph             --------------------------
	.section	.nv.callgraph,"",@"SHT_CUDA_CALLGRAPH"
	.align	4
	.sectionentsize	8
	.align		4
        /*0000*/ 	.word	0x00000000
	.align		4
        /*0004*/ 	.word	0xffffffff
	.align		4
        /*0008*/ 	.word	0x00000000
	.align		4
        /*000c*/ 	.word	0xfffffffe
	.align		4
        /*0010*/ 	.word	0x00000000
	.align		4
        /*0014*/ 	.word	0xfffffffd
	.align		4
        /*0018*/ 	.word	0x00000000
	.align		4
        /*001c*/ 	.word	0xfffffffc


//--------------------- .text._Z9stencil03Pfi     --------------------------
	.section	.text._Z9stencil03Pfi,"ax",@progbits
	.align	128
        .global         _Z9stencil03Pfi
        .type           _Z9stencil03Pfi,@function
        .size           _Z9stencil03Pfi,(.L_x_55 - _Z9stencil03Pfi)
        .other          _Z9stencil03Pfi,@"STO_CUDA_ENTRY STV_DEFAULT"
_Z9stencil03Pfi:
.text._Z9stencil03Pfi:
[----:B------:R-:W-:Y:S01]  /*0000*/  LDC R1, c[0x0][0x37c] ;  /* 0x0000df00ff017b82 */ /* 0x000fe20000000800 */
[----:B------:R-:W0:Y:S01]  /*0010*/  S2R R0, SR_TID.X ;  /* 0x0000000000007919 */ /* 0x000e220000002100 */
[----:B------:R-:W0:Y:S01]  /*0020*/  LDCU UR4, c[0x0][0x360] ;  /* 0x00006c00ff0477ac */ /* 0x000e220008000800 */
[----:B------:R-:W0:Y:S01]  /*0030*/  S2R R7, SR_CTAID.X ;  /* 0x0000000000077919 */ /* 0x000e220000002500 */
[----:B------:R-:W1:Y:S01]  /*0040*/  LDCU UR5, c[0x0][0x388] ;  /* 0x00007100ff0577ac */ /* 0x000e620008000800 */
[----:B0-----:R-:W-:-:S05]  /*0050*/  IMAD R7, R7, UR4, R0 ;  /* 0x0000000407077c24 */ /* 0x001fca000f8e0200 */
[----:B-1----:R-:W-:-:S13]  /*0060*/  ISETP.GE.AND P0, PT, R7, UR5, PT ;  /* 0x0000000507007c0c */ /* 0x002fda000bf06270 */
[----:B------:R-:W-:Y:S05]  /*0070*/  @P0 EXIT ;  /* 0x000000000000094d */ /* 0x000fea0003800000 */
[----:B------:R-:W-:Y:S01]  /*0080*/  ISETP.NE.AND P0, PT, R7, RZ, PT ;  /* 0x000000ff0700720c */ /* 0x000fe20003f05270 */
[----:B------:R-:W0:Y:S01]  /*0090*/  LDCU.64 UR6, c[0x0][0x358] ;  /* 0x00006b00ff0677ac */ /* 0x000e220008000a00 */
[----:B------:R-:W1:Y:S01]  /*00a0*/  S2UR UR5, SR_CgaCtaId ;  /* 0x00000000000579c3 */ /* 0x000e620000008800 */
[----:B------:R-:W-:-:S07]  /*00b0*/  UMOV UR4, 0x400 ;  /* 0x0000040000047882 */ /* 0x000fce0000000000 */
[----:B------:R-:W2:Y:S08]  /*00c0*/  LDC.64 R2, c[0x0][0x380] ;  /* 0x0000e000ff027b82 */ /* 0x000eb00000000a00 */
[----:B------:R-:W0:Y:S02]  /*00d0*/  @!P0 LDC.64 R4, c[0x0][0x380] ;  /* 0x0000e000ff048b82 */ /* 0x000e240000000a00 */
[----:B0-----:R-:W3:Y:S01]  /*00e0*/  @!P0 LDG.E R5, desc[UR6][R4.64] ;  /* 0x0000000604058981 */ /* 0x001ee2000c1e1900 */
[----:B-1----:R-:W-:Y:S01]  /*00f0*/  ULEA UR4, UR5, UR4, 0x18 ;  /* 0x0000000405047291 */ /* 0x002fe2000f8ec0ff */
[----:B------:R-:W-:Y:S01]  /*0100*/  BSSY.RECONVERGENT B0, `(.L_x_0) ;  /* 0x0000010000007945 */ /* 0x000fe20003800200 */
[----:B--2---:R-:W-:-:S04]  /*0110*/  IMAD.WIDE R2, R7, 0x4, R2 ;  /* 0x0000000407027825 */ /* 0x004fc800078e0202 */
[----:B------:R-:W-:-:S03]  /*0120*/  LEA R6, R0, UR4, 0x2 ;  /* 0x0000000400067c11 */ /* 0x000fc6000f8e10ff */
[----:B------:R-:W-:Y:S04]  /*0130*/  @!P0 STS [UR4], RZ ;  /* 0x000000ffff008988 */ /* 0x000fe80008000804 */
[----:B---3--:R0:W-:Y:S01]  /*0140*/  @!P0 STS [R6+0x4], R5 ;  /* 0x0000040506008388 */ /* 0x0081e20000000800 */
[----:B------:R-:W-:Y:S05]  /*0150*/  @!P0 BRA `(.L_x_1) ;  /* 0x0000000000288947 */ /* 0x000fea0003800000 */
[----:B------:R-:W-:-:S13]  /*0160*/  ISETP.GT.U32.AND P0, PT, R0, 0x1fe, PT ;  /* 0x000001fe0000780c */ /* 0x000fda0003f04070 */
[----:B------:R-:W-:Y:S05]  /*0170*/  @P0 BRA `(.L_x_2) ;  /* 0x00000000000c0947 */ /* 0x000fea0003800000 */
[----:B0-----:R-:W2:Y:S04]  /*0180*/  LDG.E R5, desc[UR6][R2.64] ;  /* 0x0000000602057981 */ /* 0x001ea8000c1e1900 */
[----:B--2---:R1:W-:Y:S01]  /*0190*/  STS [R6+0x4], R5 ;  /* 0x0000040506007388 */ /* 0x0043e20000000800 */
[----:B------:R-:W-:Y:S05]  /*01a0*/  BRA `(.L_x_1) ;  /* 0x0000000000147947 */ /* 0x000fea0003800000 */
.L_x_2:
[----:B------:R-:W-:-:S13]  /*01b0*/  ISETP.NE.AND P0, PT, R0, 0x1ff, PT ;  /* 0x000001ff0000780c */ /* 0x000fda0003f05270 */
[----:B------:R-:W-:Y:S05]  /*01c0*/  @P0 BRA `(.L_x_1) ;  /* 0x00000000000c0947 */ /* 0x000fea0003800000 */
[----:B------:R-:W2:Y:S04]  /*01d0*/  LDG.E R4, desc[UR6][R2.64] ;  /* 0x0000000602047981 */ /* 0x000ea8000c1e1900 */
[----:B0-----:R-:W2:Y:S04]  /*01e0*/  LDG.E R5, desc[UR6][R2.64+0x4] ;  /* 0x0000040602057981 */ /* 0x001ea8000c1e1900 */
[----:B--2---:R2:W-:Y:S02]  /*01f0*/  STS.64 [UR4+0x800], R4 ;  /* 0x00080004ff007988 */ /* 0x0045e40008000a04 */
.L_x_1:
[----:B------:R-:W-:Y:S05]  /*0200*/  BSYNC.RECONVERGENT B0 ;  /* 0x0000000000007941 */ /* 0x000fea0003800200 */
.L_x_0:
[----:B------:R-:W-:Y:S01]  /*0210*/  BAR.SYNC.DEFER_BLOCKING 0x0 ;  /* 0x0000000000007b1d */ /* 0x000fe20000010000 */
[----:B------:R-:W-:Y:S02]  /*0220*/  IMAD.MOV.U32 R9, RZ, RZ, 0x3eaaaaab ;  /* 0x3eaaaaabff097424 */ /* 0x000fe400078e00ff */
[----:B--2---:R-:W-:-:S03]  /*0230*/  IMAD.MOV.U32 R4, RZ, RZ, 0x40400000 ;  /* 0x40400000ff047424 */ /* 0x004fc600078e00ff */
[----:B------:R-:W-:Y:S01]  /*0240*/  BSSY.RECONVERGENT B1, `(.L_x_3) ;  /* 0x0000010000017945 */ /* 0x000fe20003800200 */
[----:B------:R-:W-:Y:S01]  /*0250*/  FFMA R4, R9, -R4, 1 ;  /* 0x3f80000009047423 */ /* 0x000fe20000000804 */
[----:B------:R-:W-:Y:S04]  /*0260*/  LDS R0, [R6] ;  /* 0x0000000006007984 */ /* 0x000fe80000000800 */
[----:B01----:R-:W0:Y:S04]  /*0270*/  LDS R5, [R6+0x4] ;  /* 0x0000040006057984 */ /* 0x003e280000000800 */
[----:B------:R-:W1:Y:S01]  /*0280*/  LDS R7, [R6+0x8] ;  /* 0x0000080006077984 */ /* 0x000e620000000800 */
[----:B0-----:R-:W-:Y:S01]  /*0290*/  FADD R0, R0, R5 ;  /* 0x0000000500007221 */ /* 0x001fe20000000000 */
[----:B------:R-:W-:-:S03]  /*02a0*/  FFMA R5, R4, R9, 0.3333333432674407959 ;  /* 0x3eaaaaab04057423 */ /* 0x000fc60000000009 */
[----:B-1----:R-:W-:-:S04]  /*02b0*/  FADD R0, R0, R7 ;  /* 0x0000000700007221 */ /* 0x002fc80000000000 */
[----:B------:R-:W0:Y:S01]  /*02c0*/  FCHK P0, R0, 3 ;  /* 0x4040000000007902 */ /* 0x000e220000000000 */
[----:B------:R-:W-:-:S04]  /*02d0*/  FFMA R4, R0, R5, RZ ;  /* 0x0000000500047223 */ /* 0x000fc800000000ff */
[----:B------:R-:W-:-:S04]  /*02e0*/  FFMA R7, R4, -3, R0 ;  /* 0xc040000004077823 */ /* 0x000fc80000000000 */
[----:B------:R-:W-:Y:S01]  /*02f0*/  FFMA R5, R5, R7, R4 ;  /* 0x0000000705057223 */ /* 0x000fe20000000004 */
[----:B0-----:R-:W-:Y:S06]  /*0300*/  @!P0 BRA `(.L_x_4) ;  /* 0x00000000000c8947 */ /* 0x001fec0003800000 */
[----:B------:R-:W-:-:S07]  /*0310*/  MOV R4, 0x330 ;  /* 0x0000033000047802 */ /* 0x000fce0000000f00 */
[----:B------:R-:W-:Y:S05]  /*0320*/  CALL.REL.NOINC `($__internal_0_$__cuda_sm3x_div_rn_noftz_f32_slowpath) ;  /* 0x0000000000107944 */ /* 0x000fea0003c00000 */
[----:B------:R-:W-:-:S07]  /*0330*/  IMAD.MOV.U32 R5, RZ, RZ, R6 ;  /* 0x000000ffff057224 */ /* 0x000fce00078e0006 */
.L_x_4:
[----:B------:R-:W-:Y:S05]  /*0340*/  BSYNC.RECONVERGENT B1 ;  /* 0x0000000000017941 */ /* 0x000fea0003800200 */
.L_x_3:
[----:B------:R-:W-:Y:S01]  /*0350*/  STG.E desc[UR6][R2.64], R5 ;  /* 0x0000000502007986 */ /* 0x000fe2000c101906 */
[----:B------:R-:W-:Y:S05]  /*0360*/  EXIT ;  /* 0x000000000000794d */ /* 0x000fea0003800000 */
        .weak           $__internal_0_$__cuda_sm3x_div_rn_noftz_f32_slowpath
        .type           $__internal_0_$__cuda_sm3x_div_rn_noftz_f32_slowpath,@function
        .size           $__internal_0_$__cuda_sm3x_div_rn_noftz_f32_slowpath,(.L_x_55 - $__internal_0_$__cuda_sm3x_div_rn_noftz_f32_slowpath)
$__internal_0_$__cuda_sm3x_div_rn_noftz_f32_slowpath:
[--C-:B------:R-:W-:Y:S01]  /*0370*/  SHF.R.U32.HI R5, RZ, 0x17, R0.reuse ;  /* 0x00000017ff057819 */ /* 0x100fe20000011600 */
[----:B------:R-:W-:Y:S04]  /*0380*/  BSSY.RECONVERGENT B0, `(.L_x_5) ;  /* 0x000005c000007945 */ /* 0x000fe80003800200 */
[----:B------:R-:W-:Y:S01]  /*0390*/  BSSY.RELIABLE B2, `(.L_x_6) ;  /* 0x000001a000027945 */ /* 0x000fe20003800100 */
[----:B------:R-:W-:Y:S01]  /*03a0*/  IMAD.MOV.U32 R6, RZ, RZ, R0 ;  /* 0x000000ffff067224 */ /* 0x000fe200078e0000 */
[----:B------:R-:W-:-:S05]  /*03b0*/  LOP3.LUT R5, R5, 0xff, RZ, 0xc0, !PT ;  /* 0x000000ff05057812 */ /* 0x000fca00078ec0ff */
[----:B------:R-:W-:-:S05]  /*03c0*/  VIADD R8, R5, 0xffffffff ;  /* 0xffffffff05087836 */ /* 0x000fca0000000000 */
[----:B------:R-:W-:-:S13]  /*03d0*/  ISETP.GT.U32.OR P0, PT, R8, 0xfd, !PT ;  /* 0x000000fd0800780c */ /* 0x000fda0007f04470 */
[----:B------:R-:W-:Y:S01]  /*03e0*/  @!P0 IMAD.MOV.U32 R7, RZ, RZ, RZ ;  /* 0x000000ffff078224 */ /* 0x000fe200078e00ff */
[----:B------:R-:W-:Y:S06]  /*03f0*/  @!P0 BRA `(.L_x_7) ;  /* 0x00000000004c8947 */ /* 0x000fec0003800000 */
[----:B------:R-:W-:-:S13]  /*0400*/  FSETP.GTU.FTZ.AND P0, PT, |R0|, +INF , PT ;  /* 0x7f8000000000780b */ /* 0x000fda0003f1c200 */
[----:B------:R-:W-:Y:S05]  /*0410*/  @P0 BREAK.RELIABLE B2 ;  /* 0x0000000000020942 */ /* 0x000fea0003800100 */
[----:B------:R-:W-:Y:S05]  /*0420*/  @P0 BRA `(.L_x_8) ;  /* 0x0000000400400947 */ /* 0x000fea0003800000 */
[----:B------:R-:W-:-:S05]  /*0430*/  IMAD.MOV.U32 R7, RZ, RZ, 0x40400000 ;  /* 0x40400000ff077424 */ /* 0x000fca00078e00ff */
[----:B------:R-:W-:-:S13]  /*0440*/  LOP3.LUT P0, RZ, R7, 0x7fffffff, R6, 0xc8, !PT ;  /* 0x7fffffff07ff7812 */ /* 0x000fda000780c806 */
[----:B------:R-:W-:Y:S05]  /*0450*/  @!P0 BREAK.RELIABLE B2 ;  /* 0x0000000000028942 */ /* 0x000fea0003800100 */
[----:B------:R-:W-:Y:S05]  /*0460*/  @!P0 BRA `(.L_x_9) ;  /* 0x0000000400288947 */ /* 0x000fea0003800000 */
[----:B------:R-:W-:-:S13]  /*0470*/  LOP3.LUT P0, RZ, R6, 0x7fffffff, RZ, 0xc0, !PT ;  /* 0x7fffffff06ff7812 */ /* 0x000fda000780c0ff */
[----:B------:R-:W-:Y:S05]  /*0480*/  @!P0 BREAK.RELIABLE B2 ;  /* 0x0000000000028942 */ /* 0x000fea0003800100 */
[----:B------:R-:W-:Y:S05]  /*0490*/  @!P0 BRA `(.L_x_10) ;  /* 0x0000000400148947 */ /* 0x000fea0003800000 */
[----:B------:R-:W-:Y:S02]  /*04a0*/  FSETP.NEU.FTZ.AND P0, PT, |R0|, +INF , PT ;  /* 0x7f8000000000780b */ /* 0x000fe40003f1d200 */
[----:B------:R-:W-:-:S04]  /*04b0*/  LOP3.LUT P1, RZ, R7, 0x7fffffff, RZ, 0xc0, !PT ;  /* 0x7fffffff07ff7812 */ /* 0x000fc8000782c0ff */
[----:B------:R-:W-:-:S13]  /*04c0*/  PLOP3.LUT P0, PT, P0, P1, PT, 0x2f, 0xf2 ;  /* 0x0000000000f2781c */ /* 0x000fda0000702577 */
[----:B------:R-:W-:Y:S05]  /*04d0*/  @P0 BREAK.RELIABLE B2 ;  /* 0x0000000000020942 */ /* 0x000fea0003800100 */
[----:B------:R-:W-:Y:S05]  /*04e0*/  @P0 BRA `(.L_x_11) ;  /* 0x0000000000f40947 */ /* 0x000fea0003800000 */
[----:B------:R-:W-:-:S13]  /*04f0*/  ISETP.GE.AND P0, PT, R8, RZ, PT ;  /* 0x000000ff0800720c */ /* 0x000fda0003f06270 */
[----:B------:R-:W-:Y:S02]  /*0500*/  @P0 IMAD.MOV.U32 R7, RZ, RZ, RZ ;  /* 0x000000ffff070224 */ /* 0x000fe400078e00ff */
[----:B------:R-:W-:Y:S01]  /*0510*/  @!P0 FFMA R6, R0, 1.84467440737095516160e+19, RZ ;  /* 0x5f80000000068823 */ /* 0x000fe200000000ff */
[----:B------:R-:W-:-:S07]  /*0520*/  @!P0 IMAD.MOV.U32 R7, RZ, RZ, -0x40 ;  /* 0xffffffc0ff078424 */ /* 0x000fce00078e00ff */
.L_x_7:
[----:B------:R-:W-:Y:S05]  /*0530*/  BSYNC.RELIABLE B2 ;  /* 0x0000000000027941 */ /* 0x000fea0003800100 */
.L_x_6:
[----:B------:R-:W-:Y:S01]  /*0540*/  UMOV UR4, 0x40400000 ;  /* 0x4040000000047882 */ /* 0x000fe20000000000 */
[----:B------:R-:W-:Y:S01]  /*0550*/  VIADD R5, R5, 0xffffff81 ;  /* 0xffffff8105057836 */ /* 0x000fe20000000000 */
[----:B------:R-:W-:Y:S01]  /*0560*/  UIADD3 UR4, UPT, UPT, UR4, -0x800000, URZ ;  /* 0xff80000004047890 */ /* 0x000fe2000fffe0ff */
[----:B------:R-:W-:Y:S02]  /*0570*/  BSSY.RECONVERGENT B2, `(.L_x_12) ;  /* 0x0000033000027945 */ /* 0x000fe40003800200 */
[----:B------:R-:W-:Y:S01]  /*0580*/  IMAD R0, R5, -0x800000, R6 ;  /* 0xff80000005007824 */ /* 0x000fe200078e0206 */
[----:B------:R-:W-:Y:S02]  /*0590*/  IADD3 R7, PT, PT, R7, -0x1, R5 ;  /* 0xffffffff07077810 */ /* 0x000fe40007ffe005 */
[----:B------:R-:W-:-:S03]  /*05a0*/  FADD.FTZ R9, -RZ, -UR4 ;  /* 0x80000004ff097e21 */ /* 0x000fc60008010100 */
[----:B------:R-:W0:Y:S02]  /*05b0*/  MUFU.RCP R8, UR4 ;  /* 0x0000000400087d08 */ /* 0x000e240008001000 */
[----:B0-----:R-:W-:-:S04]  /*05c0*/  FFMA R11, R8, R9, 1 ;  /* 0x3f800000080b7423 */ /* 0x001fc80000000009 */
[----:B------:R-:W-:-:S04]  /*05d0*/  FFMA R11, R8, R11, R8 ;  /* 0x0000000b080b7223 */ /* 0x000fc80000000008 */
[----:B------:R-:W-:-:S04]  /*05e0*/  FFMA R6, R0, R11, RZ ;  /* 0x0000000b00067223 */ /* 0x000fc800000000ff */
[----:B------:R-:W-:-:S04]  /*05f0*/  FFMA R8, R9, R6, R0 ;  /* 0x0000000609087223 */ /* 0x000fc80000000000 */
[----:B------:R-:W-:-:S04]  /*0600*/  FFMA R8, R11, R8, R6 ;  /* 0x000000080b087223 */ /* 0x000fc80000000006 */
[----:B------:R-:W-:-:S04]  /*0610*/  FFMA R9, R9, R8, R0 ;  /* 0x0000000809097223 */ /* 0x000fc80000000000 */
[----:B------:R-:W-:-:S05]  /*0620*/  FFMA R6, R11, R9, R8 ;  /* 0x000000090b067223 */ /* 0x000fca0000000008 */
[----:B------:R-:W-:-:S04]  /*0630*/  SHF.R.U32.HI R0, RZ, 0x17, R6 ;  /* 0x00000017ff007819 */ /* 0x000fc80000011606 */
[----:B------:R-:W-:-:S05]  /*0640*/  LOP3.LUT R0, R0, 0xff, RZ, 0xc0, !PT ;  /* 0x000000ff00007812 */ /* 0x000fca00078ec0ff */
[----:B------:R-:W-:-:S04]  /*0650*/  IMAD.IADD R10, R0, 0x1, R7 ;  /* 0x00000001000a7824 */ /* 0x000fc800078e0207 */
[----:B------:R-:W-:-:S05]  /*0660*/  VIADD R0, R10, 0xffffffff ;  /* 0xffffffff0a007836 */ /* 0x000fca0000000000 */
[----:B------:R-:W-:-:S13]  /*0670*/  ISETP.GE.U32.AND P0, PT, R0, 0xfe, PT ;  /* 0x000000fe0000780c */ /* 0x000fda0003f06070 */
[----:B------:R-:W-:Y:S05]  /*0680*/  @!P0 BRA `(.L_x_13) ;  /* 0x0000000000808947 */ /* 0x000fea0003800000 */
[----:B------:R-:W-:-:S13]  /*0690*/  ISETP.GT.AND P0, PT, R10, 0xfe, PT ;  /* 0x000000fe0a00780c */ /* 0x000fda0003f04270 */
[----:B------:R-:W-:Y:S05]  /*06a0*/  @P0 BRA `(.L_x_14) ;  /* 0x00000000006c0947 */ /* 0x000fea0003800000 */
[----:B------:R-:W-:-:S13]  /*06b0*/  ISETP.GE.AND P0, PT, R10, 0x1, PT ;  /* 0x000000010a00780c */ /* 0x000fda0003f06270 */
[----:B------:R-:W-:Y:S05]  /*06c0*/  @P0 BRA `(.L_x_15) ;  /* 0x0000000000740947 */ /* 0x000fea0003800000 */
[----:B------:R-:W-:Y:S02]  /*06d0*/  ISETP.GE.AND P0, PT, R10, -0x18, PT ;  /* 0xffffffe80a00780c */ /* 0x000fe40003f06270 */
[----:B------:R-:W-:-:S11]  /*06e0*/  LOP3.LUT R6, R6, 0x80000000, RZ, 0xc0, !PT ;  /* 0x8000000006067812 */ /* 0x000fd600078ec0ff */
[----:B------:R-:W-:Y:S05]  /*06f0*/  @!P0 BRA `(.L_x_15) ;  /* 0x0000000000688947 */ /* 0x000fea0003800000 */
[CC--:B------:R-:W-:Y:S01]  /*0700*/  FFMA.RZ R0, R11.reuse, R9.reuse, R8 ;  /* 0x000000090b007223 */ /* 0x0c0fe2000000c008 */
[----:B------:R-:W-:Y:S01]  /*0710*/  IMAD.MOV R7, RZ, RZ, -R10 ;  /* 0x000000ffff077224 */ /* 0x000fe200078e0a0a */
[C---:B------:R-:W-:Y:S02]  /*0720*/  ISETP.NE.AND P2, PT, R10.reuse, RZ, PT ;  /* 0x000000ff0a00720c */ /* 0x040fe40003f45270 */
[----:B------:R-:W-:Y:S02]  /*0730*/  ISETP.NE.AND P1, PT, R10, RZ, PT ;  /* 0x000000ff0a00720c */ /* 0x000fe40003f25270 */
[----:B------:R-:W-:Y:S01]  /*0740*/  LOP3.LUT R5, R0, 0x7fffff, RZ, 0xc0, !PT ;  /* 0x007fffff00057812 */ /* 0x000fe200078ec0ff */
[CCC-:B------:R-:W-:Y:S01]  /*0750*/  FFMA.RP R0, R11.reuse, R9.reuse, R8.reuse ;  /* 0x000000090b007223 */ /* 0x1c0fe20000008008 */
[----:B------:R-:W-:Y:S01]  /*0760*/  FFMA.RM R11, R11, R9, R8 ;  /* 0x000000090b0b7223 */ /* 0x000fe20000004008 */
[----:B------:R-:W-:Y:S01]  /*0770*/  VIADD R8, R10, 0x20 ;  /* 0x000000200a087836 */ /* 0x000fe20000000000 */
[----:B------:R-:W-:-:S03]  /*0780*/  LOP3.LUT R5, R5, 0x800000, RZ, 0xfc, !PT ;  /* 0x0080000005057812 */ /* 0x000fc600078efcff */
[----:B------:R-:W-:Y:S02]  /*0790*/  FSETP.NEU.FTZ.AND P0, PT, R0, R11, PT ;  /* 0x0000000b0000720b */ /* 0x000fe40003f1d000 */
[----:B------:R-:W-:Y:S02]  /*07a0*/  SHF.L.U32 R8, R5, R8, RZ ;  /* 0x0000000805087219 */ /* 0x000fe400000006ff */
[----:B------:R-:W-:Y:S02]  /*07b0*/  SEL R0, R7, RZ, P2 ;  /* 0x000000ff07007207 */ /* 0x000fe40001000000 */
[----:B------:R-:W-:Y:S02]  /*07c0*/  ISETP.NE.AND P1, PT, R8, RZ, P1 ;  /* 0x000000ff0800720c */ /* 0x000fe40000f25270 */
[----:B------:R-:W-:Y:S02]  /*07d0*/  SHF.R.U32.HI R0, RZ, R0, R5 ;  /* 0x00000000ff007219 */ /* 0x000fe40000011605 */
[----:B------:R-:W-:-:S02]  /*07e0*/  PLOP3.LUT P0, PT, P0, P1, PT, 0xf8, 0x8f ;  /* 0x00000000008f781c */ /* 0x000fc40000703f70 */
[----:B------:R-:W-:Y:S02]  /*07f0*/  SHF.R.U32.HI R8, RZ, 0x1, R0 ;  /* 0x00000001ff087819 */ /* 0x000fe40000011600 */
[----:B------:R-:W-:-:S04]  /*0800*/  SEL R5, RZ, 0x1, !P0 ;  /* 0x00000001ff057807 */ /* 0x000fc80004000000 */
[----:B------:R-:W-:-:S04]  /*0810*/  LOP3.LUT R5, R5, 0x1, R8, 0xf8, !PT ;  /* 0x0000000105057812 */ /* 0x000fc800078ef808 */
[----:B------:R-:W-:-:S05]  /*0820*/  LOP3.LUT R5, R5, R0, RZ, 0xc0, !PT ;  /* 0x0000000005057212 */ /* 0x000fca00078ec0ff */
[----:B------:R-:W-:-:S05]  /*0830*/  IMAD.IADD R5, R8, 0x1, R5 ;  /* 0x0000000108057824 */ /* 0x000fca00078e0205 */
[----:B------:R-:W-:Y:S01]  /*0840*/  LOP3.LUT R6, R5, R6, RZ, 0xfc, !PT ;  /* 0x0000000605067212 */ /* 0x000fe200078efcff */
[----:B------:R-:W-:Y:S06]  /*0850*/  BRA `(.L_x_15) ;  /* 0x0000000000107947 */ /* 0x000fec0003800000 */
.L_x_14:
[----:B------:R-:W-:-:S04]  /*0860*/  LOP3.LUT R6, R6, 0x80000000, RZ, 0xc0, !PT ;  /* 0x8000000006067812 */ /* 0x000fc800078ec0ff */
[----:B------:R-:W-:Y:S01]  /*0870*/  LOP3.LUT R6, R6, 0x7f800000, RZ, 0xfc, !PT ;  /* 0x7f80000006067812 */ /* 0x000fe200078efcff */
[----:B------:R-:W-:Y:S06]  /*0880*/  BRA `(.L_x_15) ;  /* 0x0000000000047947 */ /* 0x000fec0003800000 */
.L_x_13:
[----:B------:R-:W-:-:S07]  /*0890*/  IMAD R6, R7, 0x800000, R6 ;  /* 0x0080000007067824 */ /* 0x000fce00078e0206 */
.L_x_15:
[----:B------:R-:W-:Y:S05]  /*08a0*/  BSYNC.RECONVERGENT B2 ;  /* 0x0000000000027941 */ /* 0x000fea0003800200 */
.L_x_12:
[----:B------:R-:W-:Y:S05]  /*08b0*/  BRA `(.L_x_16) ;  /* 0x0000000000207947 */ /* 0x000fea0003800000 */
.L_x_11:
[----:B------:R-:W-:-:S04]  /*08c0*/  LOP3.LUT R6, R7, 0x80000000, R6, 0x48, !PT ;  /* 0x8000000007067812 */ /* 0x000fc800078e4806 */
[----:B------:R-:W-:Y:S01]  /*08d0*/  LOP3.LUT R6, R6, 0x7f800000, RZ, 0xfc, !PT ;  /* 0x7f80000006067812 */ /* 0x000fe200078efcff */
[----:B------:R-:W-:Y:S06]  /*08e0*/  BRA `(.L_x_16) ;  /* 0x0000000000147947 */ /* 0x000fec0003800000 */
.L_x_10:
[----:B------:R-:W-:Y:S01]  /*08f0*/  LOP3.LUT R6, R7, 0x80000000, R6, 0x48, !PT ;  /* 0x8000000007067812 */ /* 0x000fe200078e4806 */
[----:B------:R-:W-:Y:S06]  /*0900*/  BRA `(.L_x_16) ;  /* 0x00000000000c7947 */ /* 0x000fec0003800000 */
.L_x_9:
[----:B------:R-:W0:Y:S01]  /*0910*/  MUFU.RSQ R6, -QNAN ;  /* 0xffc0000000067908 */ /* 0x000e220000001400 */
[----:B------:R-:W-:Y:S05]  /*0920*/  BRA `(.L_x_16) ;  /* 0x0000000000047947 */ /* 0x000fea0003800000 */
.L_x_8:
[----:B------:R-:W-:-:S07]  /*0930*/  FADD.FTZ R6, R0, 3 ;  /* 0x4040000000067421 */ /* 0x000fce0000010000 */
.L_x_16:
[----:B------:R-:W-:Y:S05]  /*0940*/  BSYNC.RECONVERGENT B0 ;  /* 0x0000000000007941 */ /* 0x000fea0003800200 */
.L_x_5:
[----:B------:R-:W-:-:S04]  /*0950*/  IMAD.MOV.U32 R5, RZ, RZ, 0x0 ;  /* 0x00000000ff057424 */ /* 0x000fc800078e00ff */
[----:B0-----:R-:W-:Y:S05]  /*0960*/  RET.REL.NODEC R4 `(_Z9stencil03Pfi) ;  /* 0xfffffff404a47950 */ /* 0x001fea0003c3ffff */
.L_x_17:
[----:B------:R-:W-:-:S00]  /*0970*/  BRA `(.L_x_17) ;  /* 0xfffffffc00fc7947 */ /* 0x000fc0000383ffff */
[----:B------:R-:W-:-:S00]  /*0980*/  NOP ;  /* 0x0000000000007918 */ /* 0x000fc00000000000 */
[----:B------:R-:W-:-:S00]  /*0990*/  NOP ;  /* 0x0000000000007918 */ /* 0x000fc00000000000 */
[----:B------:R-:W-:-:S00]  /*09a0*/  NOP ;  /* 0x0000000000007918 */ /* 0x000fc00000000000 */
[----:B------:R-:W-:-:S00]  /*09b0*/  NOP ;  /* 0x0000000000007918 */ /* 0x000fc00000000000 */
[----:B------:R-:W-:-:S00]  /*09c0*/  NOP ;  /* 0x0000000000007918 */ /* 0x000fc00000000000 */
[----:B------:R-:W-:-:S00]  /*09d0*/  NOP ;  /* 0x0000000000007918 */ /* 0x000fc00000000000 */
[----:B------:R-:W-:-:S00]  /*09e0*/  NOP ;  /* 0x0000000000007918 */ /* 0x000fc00000000000 */
[----:B------:R-:W-:-:S00]  /*09f0*/  NOP ;  /* 0x0000000000007918 */ /* 0x000fc00000000000 */
.L_x_55:


//--------------------- .text._Z9stencil02Pfi     --------------------------
	.section	.text._Z9stencil02Pfi,"ax",@progbits
	.align	128
        .global         _Z9stencil02Pfi
        .type           _Z9stencil02Pfi,@function
        .size           _Z9stencil02Pfi,(.L_x_56 - _Z9stencil02Pfi)
        .other          _Z9stencil02Pfi,@"STO_CUDA_ENTRY STV_DEFAULT"
_Z9stencil02Pfi:
.text._Z9stencil02Pfi:
        /* <DEDUP_REMOVED lines=27> */
.L_x_20:
[----:B------:R-:W-:-:S13]  /*01b0*/  ISETP.NE.AND P0, PT, R0, 0x1ff, PT ;  /* 0x000001ff0000780c */ /* 0x000fda0003f05270 */
[----:B------:R-:W-:Y:S05]  /*01c0*/  @P0 BRA `(.L_x_19) ;  /* 0x00000000000c0947 */ /* 0x000fea0003800000 */
[----:B------:R-:W2:Y:S04]  /*01d0*/  LDG.E R4, desc[UR6][R2.64] ;  /* 0x0000000602047981 */ /* 0x000ea8000c1e1900 */
[----:B0-----:R-:W2:Y:S04]  /*01e0*/  LDG.E R5, desc[UR6][R2.64+0x4] ;  /* 0x0000040602057981 */ /* 0x001ea8000c1e1900 */
[----:B--2---:R2:W-:Y:S02]  /*01f0*/  STS.64 [UR4+0x800], R4 ;  /* 0x00080004ff007988 */ /* 0x0045e40008000a04 */
.L_x_19:
[----:B------:R-:W-:Y:S05]  /*0200*/  BSYNC.RECONVERGENT B0 ;  /* 0x0000000000007941 */ /* 0x000fea0003800200 */
.L_x_18:
        /* <DEDUP_REMOVED lines=17> */
[----:B------:R-:W-:Y:S05]  /*0320*/  CALL.REL.NOINC `($__internal_1_$__cuda_sm3x_div_rn_noftz_f32_slowpath) ;  /* 0x0000000000107944 */ /* 0x000fea0003c00000 */
[----:B------:R-:W-:-:S07]  /*0330*/  IMAD.MOV.U32 R5, RZ, RZ, R6 ;  /* 0x000000ffff057224 */ /* 0x000fce00078e0006 */
.L_x_22:
[----:B------:R-:W-:Y:S05]  /*0340*/  BSYNC.RECONVERGENT B1 ;  /* 0x0000000000017941 */ /* 0x000fea0003800200 */
.L_x_21:
[----:B------:R-:W-:Y:S01]  /*0350*/  STG.E desc[UR6][R2.64], R5 ;  /* 0x0000000502007986 */ /* 0x000fe2000c101906 */
[----:B------:R-:W-:Y:S05]  /*0360*/  EXIT ;  /* 0x000000000000794d */ /* 0x000fea0003800000 */
        .weak           $__internal_1_$__cuda_sm3x_div_rn_noftz_f32_slowpath
        .type           $__internal_1_$__cuda_sm3x_div_rn_noftz_f32_slowpath,@function
        .size           $__internal_1_$__cuda_sm3x_div_rn_noftz_f32_slowpath,(.L_x_56 - $__internal_1_$__cuda_sm3x_div_rn_noftz_f32_slowpath)
$__internal_1_$__cuda_sm3x_div_rn_noftz_f32_slowpath:
        /* <DEDUP_REMOVED lines=28> */
.L_x_25:
[----:B------:R-:W-:Y:S05]  /*0530*/  BSYNC.RELIABLE B2 ;  /* 0x0000000000027941 */ /* 0x000fea0003800100 */
.L_x_24:
        /* <DEDUP_REMOVED lines=50> */
.L_x_32:
[----:B------:R-:W-:-:S04]  /*0860*/  LOP3.LUT R6, R6, 0x80000000, RZ, 0xc0, !PT ;  /* 0x8000000006067812 */ /* 0x000fc800078ec0ff */
[----:B------:R-:W-:Y:S01]  /*0870*/  LOP3.LUT R6, R6, 0x7f800000, RZ, 0xfc, !PT ;  /* 0x7f80000006067812 */ /* 0x000fe200078efcff */
[----:B------:R-:W-:Y:S06]  /*0880*/  BRA `(.L_x_33) ;  /* 0x0000000000047947 */ /* 0x000fec0003800000 */
.L_x_31:
[----:B------:R-:W-:-:S07]  /*0890*/  IMAD R6, R7, 0x800000, R6 ;  /* 0x0080000007067824 */ /* 0x000fce00078e0206 */
.L_x_33:
[----:B------:R-:W-:Y:S05]  /*08a0*/  BSYNC.RECONVERGENT B2 ;  /* 0x0000000000027941 */ /* 0x000fea0003800200 */
.L_x_30:
[----:B------:R-:W-:Y:S05]  /*08b0*/  BRA `(.L_x_34) ;  /* 0x0000000000207947 */ /* 0x000fea0003800000 */
.L_x_29:
[----:B------:R-:W-:-:S04]  /*08c0*/  LOP3.LUT R6, R7, 0x80000000, R6, 0x48, !PT ;  /* 0x8000000007067812 */ /* 0x000fc800078e4806 */
[----:B------:R-:W-:Y:S01]  /*08d0*/  LOP3.LUT R6, R6, 0x7f800000, RZ, 0xfc, !PT ;  /* 0x7f80000006067812 */ /* 0x000fe200078efcff */
[----:B------:R-:W-:Y:S06]  /*08e0*/  BRA `(.L_x_34) ;  /* 0x0000000000147947 */ /* 0x000fec0003800000 */
.L_x_28:
[----:B------:R-:W-:Y:S01]  /*08f0*/  LOP3.LUT R6, R7, 0x80000000, R6, 0x48, !PT ;  /* 0x8000000007067812 */ /* 0x000fe200078e4806 */
[----:B------:R-:W-:Y:S06]  /*0900*/  BRA `(.L_x_34) ;  /* 0x00000000000c7947 */ /* 0x000fec0003800000 */
.L_x_27:
[----:B------:R-:W0:Y:S01]  /*0910*/  MUFU.RSQ R6, -QNAN ;  /* 0xffc0000000067908 */ /* 0x000e220000001400 */
[----:B------:R-:W-:Y:S05]  /*0920*/  BRA `(.L_x_34) ;  /* 0x0000000000047947 */ /* 0x000fea0003800000 */
.L_x_26:
[----:B------:R-:W-:-:S07]  /*0930*/  FADD.FTZ R6, R0, 3 ;  /* 0x4040000000067421 */ /* 0x000fce0000010000 */
.L_x_34:
[----:B------:R-:W-:Y:S05]  /*0940*/  BSYNC.RECONVERGENT B0 ;  /* 0x0000000000007941 */ /* 0x000fea0003800200 */
.L_x_23:
[----:B------:R-:W-:-:S04]  /*0950*/  IMAD.MOV.U32 R5, RZ, RZ, 0x0 ;  /* 0x00000000ff057424 */ /* 0x000fc800078e00ff */
[----:B0-----:R-:W-:Y:S05]  /*0960*/  RET.REL.NODEC R4 `(_Z9stencil02Pfi) ;  /* 0xfffffff404a47950 */ /* 0x001fea0003c3ffff */
.L_x_35:
        /* <DEDUP_REMOVED lines=9> */
.L_x_56:


//--------------------- .text._Z9stencil01PfS_i   --------------------------
	.section	.text._Z9stencil01PfS_i,"ax",@progbits
	.align	128
        .global         _Z9stencil01PfS_i
        .type           _Z9stencil01PfS_i,@function
        .size           _Z9stencil01PfS_i,(.L_x_57 - _Z9stencil01PfS_i)
        .other          _Z9stencil01PfS_i,@"STO_CUDA_ENTRY STV_DEFAULT"
_Z9stencil01PfS_i:
.text._Z9stencil01PfS_i:
[----:B------:R-:W-:Y:S01]  /*0000*/  LDC R1, c[0x0][0x37c] ;  /* 0x0000df00ff017b82 */ /* 0x000fe20000000800 */
[----:B------:R-:W0:Y:S01]  /*0010*/  S2R R4, SR_TID.X ;  /* 0x0000000000047919 */ /* 0x000e220000002100 */
[----:B------:R-:W0:Y:S01]  /*0020*/  LDCU UR6, c[0x0][0x360] ;  /* 0x00006c00ff0677ac */ /* 0x000e220008000800 */
[----:B------:R-:W-:Y:S01]  /*0030*/  IMAD.MOV.U32 R2, RZ, RZ, 0x40400000 ;  /* 0x40400000ff027424 */ /* 0x000fe200078e00ff */
[----:B------:R-:W0:Y:S01]  /*0040*/  S2R R3, SR_CTAID.X ;  /* 0x0000000000037919 */ /* 0x000e220000002500 */
[----:B------:R-:W1:Y:S01]  /*0050*/  LDCU.64 UR4, c[0x0][0x358] ;  /* 0x00006b00ff0477ac */ /* 0x000e620008000a00 */
[----:B0-----:R-:W-:-:S05]  /*0060*/  IMAD R4, R3, UR6, R4 ;  /* 0x0000000603047c24 */ /* 0x001fca000f8e0204 */
[----:B------:R-:W-:-:S13]  /*0070*/  ISETP.NE.AND P0, PT, R4, RZ, PT ;  /* 0x000000ff0400720c */ /* 0x000fda0003f05270 */
[----:B-1----:R-:W-:Y:S05]  /*0080*/  @P0 BRA `(.L_x_36) ;  /* 0x00000000004c0947 */ /* 0x002fea0003800000 */
[----:B------:R-:W0:Y:S02]  /*0090*/  LDC.64 R4, c[0x0][0x380] ;  /* 0x0000e000ff047b82 */ /* 0x000e240000000a00 */
[----:B0-----:R-:W2:Y:S04]  /*00a0*/  LDG.E R0, desc[UR4][R4.64] ;  /* 0x0000000404007981 */ /* 0x001ea8000c1e1900 */
[----:B------:R-:W2:Y:S01]  /*00b0*/  LDG.E R3, desc[UR4][R4.64+0x4] ;  /* 0x0000040404037981 */ /* 0x000ea2000c1e1900 */
[----:B------:R-:W-:-:S04]  /*00c0*/  IMAD.MOV.U32 R7, RZ, RZ, 0x3eaaaaab ;  /* 0x3eaaaaabff077424 */ /* 0x000fc800078e00ff */
[----:B------:R-:W-:Y:S01]  /*00d0*/  FFMA R6, R7, -R2, 1 ;  /* 0x3f80000007067423 */ /* 0x000fe20000000802 */
[----:B--2---:R-:W-:-:S03]  /*00e0*/  FADD R0, R0, R3 ;  /* 0x0000000300007221 */ /* 0x004fc60000000000 */
[----:B------:R-:W-:Y:S01]  /*00f0*/  FFMA R3, R6, R7, 0.3333333432674407959 ;  /* 0x3eaaaaab06037423 */ /* 0x000fe20000000007 */
[----:B------:R-:W0:Y:S03]  /*0100*/  FCHK P0, R0, 3 ;  /* 0x4040000000007902 */ /* 0x000e260000000000 */
[----:B------:R-:W-:-:S04]  /*0110*/  FFMA R6, R0, R3, RZ ;  /* 0x0000000300067223 */ /* 0x000fc800000000ff */
[----:B------:R-:W-:-:S04]  /*0120*/  FFMA R7, R6, -3, R0 ;  /* 0xc040000006077823 */ /* 0x000fc80000000000 */
[----:B------:R-:W-:Y:S01]  /*0130*/  FFMA R7, R3, R7, R6 ;  /* 0x0000000703077223 */ /* 0x000fe20000000006 */
[----:B0-----:R-:W-:Y:S06]  /*0140*/  @!P0 BRA `(.L_x_37) ;  /* 0x0000000000108947 */ /* 0x001fec0003800000 */
[----:B------:R-:W-:Y:S01]  /*0150*/  IMAD.MOV.U32 R3, RZ, RZ, R0 ;  /* 0x000000ffff037224 */ /* 0x000fe200078e0000 */
[----:B------:R-:W-:-:S07]  /*0160*/  MOV R6, 0x180 ;  /* 0x0000018000067802 */ /* 0x000fce0000000f00 */
[----:B------:R-:W-:Y:S05]  /*0170*/  CALL.REL.NOINC `($__internal_2_$__cuda_sm3x_div_rn_noftz_f32_slowpath) ;  /* 0x0000000000d87944 */ /* 0x000fea0003c00000 */
[----:B------:R-:W-:-:S07]  /*0180*/  MOV R7, R11 ;  /* 0x0000000b00077202 */ /* 0x000fce0000000f00 */
.L_x_37:
[----:B------:R-:W0:Y:S02]  /*0190*/  LDC.64 R2, c[0x0][0x388] ;  /* 0x0000e200ff027b82 */ /* 0x000e240000000a00 */
[----:B0-----:R-:W-:Y:S01]  /*01a0*/  STG.E desc[UR4][R2.64], R7 ;  /* 0x0000000702007986 */ /* 0x001fe2000c101904 */
[----:B------:R-:W-:Y:S05]  /*01b0*/  EXIT ;  /* 0x000000000000794d */ /* 0x000fea0003800000 */
.L_x_36:
[----:B------:R-:W0:Y:S02]  /*01c0*/  LDC R3, c[0x0][0x390] ;  /* 0x0000e400ff037b82 */ /* 0x000e240000000800 */
[----:B0-----:R-:W-:-:S05]  /*01d0*/  VIADD R3, R3, 0xffffffff ;  /* 0xffffffff03037836 */ /* 0x001fca0000000000 */
[----:B------:R-:W-:-:S13]  /*01e0*/  ISETP.GE.AND P0, PT, R4, R3, PT ;  /* 0x000000030400720c */ /* 0x000fda0003f06270 */
[----:B------:R-:W-:Y:S05]  /*01f0*/  @P0 BRA `(.L_x_38) ;  /* 0x00000000005c0947 */ /* 0x000fea0003800000 */
[----:B------:R-:W0:Y:S08]  /*0200*/  LDC.64 R6, c[0x0][0x380] ;  /* 0x0000e000ff067b82 */ /* 0x000e300000000a00 */
[----:B------:R-:W1:Y:S01]  /*0210*/  LDC.64 R8, c[0x0][0x388] ;  /* 0x0000e200ff087b82 */ /* 0x000e620000000a00 */
[----:B0-----:R-:W-:-:S05]  /*0220*/  IMAD.WIDE R6, R4, 0x4, R6 ;  /* 0x0000000404067825 */ /* 0x001fca00078e0206 */
[----:B------:R-:W2:Y:S04]  /*0230*/  LDG.E R0, desc[UR4][R6.64+-0x4] ;  /* 0xfffffc0406007981 */ /* 0x000ea8000c1e1900 */
[----:B------:R-:W2:Y:S04]  /*0240*/  LDG.E R3, desc[UR4][R6.64] ;  /* 0x0000000406037981 */ /* 0x000ea8000c1e1900 */
[----:B------:R-:W3:Y:S01]  /*0250*/  LDG.E R5, desc[UR4][R6.64+0x4] ;  /* 0x0000040406057981 */ /* 0x000ee2000c1e1900 */
[----:B------:R-:W-:Y:S01]  /*0260*/  IMAD.MOV.U32 R11, RZ, RZ, 0x3eaaaaab ;  /* 0x3eaaaaabff0b7424 */ /* 0x000fe200078e00ff */
[----:B------:R-:W-:Y:S03]  /*0270*/  BSSY.RECONVERGENT B0, `(.L_x_39) ;  /* 0x000000d000007945 */ /* 0x000fe60003800200 */
[----:B------:R-:W-:Y:S01]  /*0280*/  FFMA R10, R11, -R2, 1 ;  /* 0x3f8000000b0a7423 */ /* 0x000fe20000000802 */
[----:B--2---:R-:W-:-:S04]  /*0290*/  FADD R0, R0, R3 ;  /* 0x0000000300007221 */ /* 0x004fc80000000000 */
[----:B---3--:R-:W-:Y:S01]  /*02a0*/  FADD R3, R0, R5 ;  /* 0x0000000500037221 */ /* 0x008fe20000000000 */
[----:B------:R-:W-:Y:S01]  /*02b0*/  FFMA R0, R10, R11, 0.3333333432674407959 ;  /* 0x3eaaaaab0a007423 */ /* 0x000fe2000000000b */
[----:B-1----:R-:W-:Y:S02]  /*02c0*/  IMAD.WIDE R4, R4, 0x4, R8 ;  /* 0x0000000404047825 */ /* 0x002fe400078e0208 */
[----:B------:R-:W0:Y:S02]  /*02d0*/  FCHK P0, R3, 3 ;  /* 0x4040000003007902 */ /* 0x000e240000000000 */
[----:B------:R-:W-:-:S04]  /*02e0*/  FFMA R10, R0, R3, RZ ;  /* 0x00000003000a7223 */ /* 0x000fc800000000ff */
[----:B------:R-:W-:-:S04]  /*02f0*/  FFMA R11, R10, -3, R3 ;  /* 0xc04000000a0b7823 */ /* 0x000fc80000000003 */
[----:B------:R-:W-:Y:S01]  /*0300*/  FFMA R11, R0, R11, R10 ;  /* 0x0000000b000b7223 */ /* 0x000fe2000000000a */
[----:B0-----:R-:W-:Y:S06]  /*0310*/  @!P0 BRA `(.L_x_40) ;  /* 0x0000000000088947 */ /* 0x001fec0003800000 */
[----:B------:R-:W-:-:S07]  /*0320*/  MOV R6, 0x340 ;  /* 0x0000034000067802 */ /* 0x000fce0000000f00 */
[----:B------:R-:W-:Y:S05]  /*0330*/  CALL.REL.NOINC `($__internal_2_$__cuda_sm3x_div_rn_noftz_f32_slowpath) ;  /* 0x0000000000687944 */ /* 0x000fea0003c00000 */
.L_x_40:
[----:B------:R-:W-:Y:S05]  /*0340*/  BSYNC.RECONVERGENT B0 ;  /* 0x0000000000007941 */ /* 0x000fea0003800200 */
.L_x_39:
[----:B------:R-:W-:Y:S01]  /*0350*/  STG.E desc[UR4][R4.64], R11 ;  /* 0x0000000b04007986 */ /* 0x000fe2000c101904 */
[----:B------:R-:W-:Y:S05]  /*0360*/  EXIT ;  /* 0x000000000000794d */ /* 0x000fea0003800000 */
.L_x_38:
[----:B------:R-:W-:-:S13]  /*0370*/  ISETP.NE.AND P0, PT, R4, R3, PT ;  /* 0x000000030400720c */ /* 0x000fda0003f05270 */
[----:B------:R-:W-:Y:S05]  /*0380*/  @P0 EXIT ;  /* 0x000000000000094d */ /* 0x000fea0003800000 */
[----:B------:R-:W0:Y:S08]  /*0390*/  LDC.64 R6, c[0x0][0x380] ;  /* 0x0000e000ff067b82 */ /* 0x000e300000000a00 */
[----:B------:R-:W1:Y:S01]  /*03a0*/  LDC.64 R8, c[0x0][0x388] ;  /* 0x0000e200ff087b82 */ /* 0x000e620000000a00 */
[----:B0-----:R-:W-:-:S05]  /*03b0*/  IMAD.WIDE R6, R4, 0x4, R6 ;  /* 0x0000000404067825 */ /* 0x001fca00078e0206 */
[----:B------:R-:W2:Y:S04]  /*03c0*/  LDG.E R0, desc[UR4][R6.64+-0x4] ;  /* 0xfffffc0406007981 */ /* 0x000ea8000c1e1900 */
[----:B------:R-:W2:Y:S01]  /*03d0*/  LDG.E R3, desc[UR4][R6.64] ;  /* 0x0000000406037981 */ /* 0x000ea2000c1e1900 */
[----:B------:R-:W-:Y:S01]  /*03e0*/  IMAD.MOV.U32 R5, RZ, RZ, 0x3eaaaaab ;  /* 0x3eaaaaabff057424 */ /* 0x000fe200078e00ff */
[----:B------:R-:W-:Y:S03]  /*03f0*/  BSSY.RECONVERGENT B0, `(.L_x_41) ;  /* 0x000000c000007945 */ /* 0x000fe60003800200 */
[----:B------:R-:W-:Y:S01]  /*0400*/  FFMA R10, R5, -R2, 1 ;  /* 0x3f800000050a7423 */ /* 0x000fe20000000802 */
[----:B--2---:R-:W-:-:S03]  /*0410*/  FADD R3, R0, R3 ;  /* 0x0000000300037221 */ /* 0x004fc60000000000 */
[----:B------:R-:W-:Y:S01]  /*0420*/  FFMA R0, R10, R5, 0.3333333432674407959 ;  /* 0x3eaaaaab0a007423 */ /* 0x000fe20000000005 */
[----:B-1----:R-:W-:Y:S01]  /*0430*/  IMAD.WIDE R4, R4, 0x4, R8 ;  /* 0x0000000404047825 */ /* 0x002fe200078e0208 */
[----:B------:R-:W0:Y:S03]  /*0440*/  FCHK P0, R3, 3 ;  /* 0x4040000003007902 */ /* 0x000e260000000000 */
[----:B------:R-:W-:-:S04]  /*0450*/  FFMA R10, R0, R3, RZ ;  /* 0x00000003000a7223 */ /* 0x000fc800000000ff */
[----:B------:R-:W-:-:S04]  /*0460*/  FFMA R11, R10, -3, R3 ;  /* 0xc04000000a0b7823 */ /* 0x000fc80000000003 */
[----:B------:R-:W-:Y:S01]  /*0470*/  FFMA R11, R0, R11, R10 ;  /* 0x0000000b000b7223 */ /* 0x000fe2000000000a */
[----:B0-----:R-:W-:Y:S06]  /*0480*/  @!P0 BRA `(.L_x_42) ;  /* 0x0000000000088947 */ /* 0x001fec0003800000 */
[----:B------:R-:W-:-:S07]  /*0490*/  MOV R6, 0x4b0 ;  /* 0x000004b000067802 */ /* 0x000fce0000000f00 */
[----:B------:R-:W-:Y:S05]  /*04a0*/  CALL.REL.NOINC `($__internal_2_$__cuda_sm3x_div_rn_noftz_f32_slowpath) ;  /* 0x00000000000c7944 */ /* 0x000fea0003c00000 */
.L_x_42:
[----:B------:R-:W-:Y:S05]  /*04b0*/  BSYNC.RECONVERGENT B0 ;  /* 0x0000000000007941 */ /* 0x000fea0003800200 */
.L_x_41:
[----:B------:R-:W-:Y:S01]  /*04c0*/  STG.E desc[UR4][R4.64], R11 ;  /* 0x0000000b04007986 */ /* 0x000fe2000c101904 */
[----:B------:R-:W-:Y:S05]  /*04d0*/  EXIT ;  /* 0x000000000000794d */ /* 0x000fea0003800000 */
        .weak           $__internal_2_$__cuda_sm3x_div_rn_noftz_f32_slowpath
        .type           $__internal_2_$__cuda_sm3x_div_rn_noftz_f32_slowpath,@function
        .size           $__internal_2_$__cuda_sm3x_div_rn_noftz_f32_slowpath,(.L_x_57 - $__internal_2_$__cuda_sm3x_div_rn_noftz_f32_slowpath)
$__internal_2_$__cuda_sm3x_div_rn_noftz_f32_slowpath:
[----:B------:R-:W-:Y:S01]  /*04e0*/  SHF.R.U32.HI R2, RZ, 0x17, R2 ;  /* 0x00000017ff027819 */ /* 0x000fe20000011602 */
[----:B------:R-:W-:Y:S01]  /*04f0*/  BSSY.RECONVERGENT B1, `(.L_x_43) ;  /* 0x0000064000017945 */ /* 0x000fe20003800200 */
[----:B------:R-:W-:Y:S01]  /*0500*/  SHF.R.U32.HI R0, RZ, 0x17, R3 ;  /* 0x00000017ff007819 */ /* 0x000fe20000011603 */
[----:B------:R-:W-:Y:S01]  /*0510*/  IMAD.MOV.U32 R8, RZ, RZ, 0x40400000 ;  /* 0x40400000ff087424 */ /* 0x000fe200078e00ff */
[----:B------:R-:W-:Y:S02]  /*0520*/  LOP3.LUT R2, R2, 0xff, RZ, 0xc0, !PT ;  /* 0x000000ff02027812 */ /* 0x000fe400078ec0ff */
[----:B------:R-:W-:Y:S02]  /*0530*/  LOP3.LUT R12, R0, 0xff, RZ, 0xc0, !PT ;  /* 0x000000ff000c7812 */ /* 0x000fe400078ec0ff */
[----:B------:R-:W-:-:S03]  /*0540*/  IADD3 R9, PT, PT, R2, -0x1, RZ ;  /* 0xffffffff02097810 */ /* 0x000fc60007ffe0ff */
[----:B------:R-:W-:Y:S01]  /*0550*/  VIADD R10, R12, 0xffffffff ;  /* 0xffffffff0c0a7836 */ /* 0x000fe20000000000 */
[----:B------:R-:W-:-:S04]  /*0560*/  ISETP.GT.U32.AND P0, PT, R9, 0xfd, PT ;  /* 0x000000fd0900780c */ /* 0x000fc80003f04070 */
[----:B------:R-:W-:-:S13]  /*0570*/  ISETP.GT.U32.OR P0, PT, R10, 0xfd, P0 ;  /* 0x000000fd0a00780c */ /* 0x000fda0000704470 */
[----:B------:R-:W-:Y:S01]  /*0580*/  @!P0 IMAD.MOV.U32 R7, RZ, RZ, RZ ;  /* 0x000000ffff078224 */ /* 0x000fe200078e00ff */
[----:B------:R-:W-:Y:S06]  /*0590*/  @!P0 BRA `(.L_x_44) ;  /* 0x0000000000608947 */ /* 0x000fec0003800000 */
[----:B------:R-:W-:Y:S01]  /*05a0*/  HFMA2 R0, -RZ, RZ, 2.125, 0 ;  /* 0x40400000ff007431 */ /* 0x000fe200000001ff */
[----:B------:R-:W-:-:S04]  /*05b0*/  FSETP.GTU.FTZ.AND P0, PT, |R3|, +INF , PT ;  /* 0x7f8000000300780b */ /* 0x000fc80003f1c200 */
[----:B------:R-:W-:-:S04]  /*05c0*/  FSETP.GTU.FTZ.AND P1, PT, |R0|, +INF , PT ;  /* 0x7f8000000000780b */ /* 0x000fc80003f3c200 */
[----:B------:R-:W-:-:S13]  /*05d0*/  PLOP3.LUT P0, PT, P0, P1, PT, 0xf8, 0x8f ;  /* 0x00000000008f781c */ /* 0x000fda0000703f70 */
[----:B------:R-:W-:Y:S05]  /*05e0*/  @P0 BRA `(.L_x_45) ;  /* 0x00000004004c0947 */ /* 0x000fea0003800000 */
[----:B------:R-:W-:-:S13]  /*05f0*/  LOP3.LUT P0, RZ, R8, 0x7fffffff, R3, 0xc8, !PT ;  /* 0x7fffffff08ff7812 */ /* 0x000fda000780c803 */
[----:B------:R-:W-:Y:S05]  /*0600*/  @!P0 BRA `(.L_x_46) ;  /* 0x00000004003c8947 */ /* 0x000fea0003800000 */
[C---:B------:R-:W-:Y:S02]  /*0610*/  FSETP.NEU.FTZ.AND P2, PT, |R3|.reuse, +INF , PT ;  /* 0x7f8000000300780b */ /* 0x040fe40003f5d200 */
[----:B------:R-:W-:Y:S02]  /*0620*/  FSETP.NEU.FTZ.AND P1, PT, |R0|, +INF , PT ;  /* 0x7f8000000000780b */ /* 0x000fe40003f3d200 */
[----:B------:R-:W-:-:S11]  /*0630*/  FSETP.NEU.FTZ.AND P0, PT, |R3|, +INF , PT ;  /* 0x7f8000000300780b */ /* 0x000fd60003f1d200 */
[----:B------:R-:W-:Y:S05]  /*0640*/  @!P1 BRA !P2, `(.L_x_46) ;  /* 0x00000004002c9947 */ /* 0x000fea0005000000 */
[----:B------:R-:W-:-:S04]  /*0650*/  LOP3.LUT P2, RZ, R3, 0x7fffffff, RZ, 0xc0, !PT ;  /* 0x7fffffff03ff7812 */ /* 0x000fc8000784c0ff */
[----:B------:R-:W-:-:S13]  /*0660*/  PLOP3.LUT P1, PT, P1, P2, PT, 0x2f, 0xf2 ;  /* 0x0000000000f2781c */ /* 0x000fda0000f24577 */
[----:B------:R-:W-:Y:S05]  /*0670*/  @P1 BRA `(.L_x_47) ;  /* 0x0000000400181947 */ /* 0x000fea0003800000 */
[----:B------:R-:W-:-:S04]  /*0680*/  LOP3.LUT P1, RZ, R8, 0x7fffffff, RZ, 0xc0, !PT ;  /* 0x7fffffff08ff7812 */ /* 0x000fc8000782c0ff */
[----:B------:R-:W-:-:S13]  /*0690*/  PLOP3.LUT P0, PT, P0, P1, PT, 0x2f, 0xf2 ;  /* 0x0000000000f2781c */ /* 0x000fda0000702577 */
[----:B------:R-:W-:Y:S05]  /*06a0*/  @P0 BRA `(.L_x_48) ;  /* 0x0000000400000947 */ /* 0x000fea0003800000 */
[----:B------:R-:W-:Y:S02]  /*06b0*/  ISETP.GE.AND P0, PT, R10, RZ, PT ;  /* 0x000000ff0a00720c */ /* 0x000fe40003f06270 */
[----:B------:R-:W-:-:S11]  /*06c0*/  ISETP.GE.AND P1, PT, R9, RZ, PT ;  /* 0x000000ff0900720c */ /* 0x000fd60003f26270 */
[----:B------:R-:W-:Y:S02]  /*06d0*/  @P0 IMAD.MOV.U32 R7, RZ, RZ, RZ ;  /* 0x000000ffff070224 */ /* 0x000fe400078e00ff */
[----:B------:R-:W-:Y:S01]  /*06e0*/  @!P0 FFMA R3, R3, 1.84467440737095516160e+19, RZ ;  /* 0x5f80000003038823 */ /* 0x000fe200000000ff */
[----:B------:R-:W-:Y:S02]  /*06f0*/  @!P0 IMAD.MOV.U32 R7, RZ, RZ, -0x40 ;  /* 0xffffffc0ff078424 */ /* 0x000fe400078e00ff */
[----:B------:R-:W-:Y:S02]  /*0700*/  @!P1 FFMA R8, R0, 1.84467440737095516160e+19, RZ ;  /* 0x5f80000000089823 */ /* 0x000fe400000000ff */
[----:B------:R-:W-:-:S07]  /*0710*/  @!P1 VIADD R7, R7, 0x40 ;  /* 0x0000004007079836 */ /* 0x000fce0000000000 */
.L_x_44:
[----:B------:R-:W-:Y:S01]  /*0720*/  LEA R9, R2, 0xc0800000, 0x17 ;  /* 0xc080000002097811 */ /* 0x000fe200078eb8ff */
[----:B------:R-:W-:Y:S03]  /*0730*/  BSSY.RECONVERGENT B2, `(.L_x_49) ;  /* 0x0000036000027945 */ /* 0x000fe60003800200 */
[----:B------:R-:W-:Y:S01]  /*0740*/  IADD3 R9, PT, PT, -R9, R8, RZ ;  /* 0x0000000809097210 */ /* 0x000fe20007ffe1ff */
[----:B------:R-:W-:-:S03]  /*0750*/  VIADD R8, R12, 0xffffff81 ;  /* 0xffffff810c087836 */ /* 0x000fc60000000000 */
[----:B------:R-:W0:Y:S01]  /*0760*/  MUFU.RCP R10, R9 ;  /* 0x00000009000a7308 */ /* 0x000e220000001000 */
[----:B------:R-:W-:Y:S01]  /*0770*/  FADD.FTZ R11, -R9, -RZ ;  /* 0x800000ff090b7221 */ /* 0x000fe20000010100 */
[C---:B------:R-:W-:Y:S01]  /*0780*/  IMAD R0, R8.reuse, -0x800000, R3 ;  /* 0xff80000008007824 */ /* 0x040fe200078e0203 */
[----:B------:R-:W-:-:S05]  /*0790*/  IADD3 R8, PT, PT, R8, 0x7f, -R2 ;  /* 0x0000007f08087810 */ /* 0x000fca0007ffe802 */
[----:B------:R-:W-:Y:S02]  /*07a0*/  IMAD.IADD R7, R8, 0x1, R7 ;  /* 0x0000000108077824 */ /* 0x000fe400078e0207 */
        /* <DEDUP_REMOVED lines=8> */
[----:B------:R-:W-:-:S04]  /*0830*/  LOP3.LUT R2, R2, 0xff, RZ, 0xc0, !PT ;  /* 0x000000ff02027812 */ /* 0x000fc800078ec0ff */
[----:B------:R-:W-:-:S05]  /*0840*/  IADD3 R9, PT, PT, R2, R7, RZ ;  /* 0x0000000702097210 */ /* 0x000fca0007ffe0ff */
        /* <DEDUP_REMOVED lines=10> */
[-CC-:B------:R-:W-:Y:S01]  /*08f0*/  FFMA.RZ R2, R12, R10.reuse, R3.reuse ;  /* 0x0000000a0c027223 */ /* 0x180fe2000000c003 */
[C---:B------:R-:W-:Y:S01]  /*0900*/  VIADD R8, R9.reuse, 0x20 ;  /* 0x0000002009087836 */ /* 0x040fe20000000000 */
[C---:B------:R-:W-:Y:S02]  /*0910*/  ISETP.NE.AND P2, PT, R9.reuse, RZ, PT ;  /* 0x000000ff0900720c */ /* 0x040fe40003f45270 */
[C---:B------:R-:W-:Y:S02]  /*0920*/  ISETP.NE.AND P1, PT, R9.reuse, RZ, PT ;  /* 0x000000ff0900720c */ /* 0x040fe40003f25270 */
[----:B------:R-:W-:Y:S01]  /*0930*/  LOP3.LUT R7, R2, 0x7fffff, RZ, 0xc0, !PT ;  /* 0x007fffff02077812 */ /* 0x000fe200078ec0ff */
[CCC-:B------:R-:W-:Y:S01]  /*0940*/  FFMA.RP R2, R12.reuse, R10.reuse, R3.reuse ;  /* 0x0000000a0c027223 */ /* 0x1c0fe20000008003 */
[----:B------:R-:W-:Y:S01]  /*0950*/  FFMA.RM R3, R12, R10, R3 ;  /* 0x0000000a0c037223 */ /* 0x000fe20000004003 */
[----:B------:R-:W-:Y:S02]  /*0960*/  IADD3 R9, PT, PT, -R9, RZ, RZ ;  /* 0x000000ff09097210 */ /* 0x000fe40007ffe1ff */
[----:B------:R-:W-:-:S02]  /*0970*/  LOP3.LUT R7, R7, 0x800000, RZ, 0xfc, !PT ;  /* 0x0080000007077812 */ /* 0x000fc400078efcff */
        /* <DEDUP_REMOVED lines=13> */
.L_x_51:
[----:B------:R-:W-:-:S04]  /*0a50*/  LOP3.LUT R0, R0, 0x80000000, RZ, 0xc0, !PT ;  /* 0x8000000000007812 */ /* 0x000fc800078ec0ff */
[----:B------:R-:W-:Y:S01]  /*0a60*/  LOP3.LUT R0, R0, 0x7f800000, RZ, 0xfc, !PT ;  /* 0x7f80000000007812 */ /* 0x000fe200078efcff */
[----:B------:R-:W-:Y:S06]  /*0a70*/  BRA `(.L_x_52) ;  /* 0x0000000000047947 */ /* 0x000fec0003800000 */
.L_x_50:
[----:B------:R-:W-:-:S07]  /*0a80*/  IMAD R0, R7, 0x800000, R0 ;  /* 0x0080000007007824 */ /* 0x000fce00078e0200 */
.L_x_52:
[----:B------:R-:W-:Y:S05]  /*0a90*/  BSYNC.RECONVERGENT B2 ;  /* 0x0000000000027941 */ /* 0x000fea0003800200 */
.L_x_49:
[----:B------:R-:W-:Y:S05]  /*0aa0*/  BRA `(.L_x_53) ;  /* 0x0000000000207947 */ /* 0x000fea0003800000 */
.L_x_48:
[----:B------:R-:W-:-:S04]  /*0ab0*/  LOP3.LUT R0, R8, 0x80000000, R3, 0x48, !PT ;  /* 0x8000000008007812 */ /* 0x000fc800078e4803 */
[----:B------:R-:W-:Y:S01]  /*0ac0*/  LOP3.LUT R0, R0, 0x7f800000, RZ, 0xfc, !PT ;  /* 0x7f80000000007812 */ /* 0x000fe200078efcff */
[----:B------:R-:W-:Y:S06]  /*0ad0*/  BRA `(.L_x_53) ;  /* 0x0000000000147947 */ /* 0x000fec0003800000 */
.L_x_47:
[----:B------:R-:W-:Y:S01]  /*0ae0*/  LOP3.LUT R0, R8, 0x80000000, R3, 0x48, !PT ;  /* 0x8000000008007812 */ /* 0x000fe200078e4803 */
[----:B------:R-:W-:Y:S06]  /*0af0*/  BRA `(.L_x_53) ;  /* 0x00000000000c7947 */ /* 0x000fec0003800000 */
.L_x_46:
[----:B------:R-:W0:Y:S01]  /*0b00*/  MUFU.RSQ R0, -QNAN ;  /* 0xffc0000000007908 */ /* 0x000e220000001400 */
[----:B------:R-:W-:Y:S05]  /*0b10*/  BRA `(.L_x_53) ;  /* 0x0000000000047947 */ /* 0x000fea0003800000 */
.L_x_45:
[----:B------:R-:W-:-:S07]  /*0b20*/  FADD.FTZ R0, R3, R0 ;  /* 0x0000000003007221 */ /* 0x000fce0000010000 */
.L_x_53:
[----:B------:R-:W-:Y:S05]  /*0b30*/  BSYNC.RECONVERGENT B1 ;  /* 0x0000000000017941 */ /* 0x000fea0003800200 */
.L_x_43:
[----:B------:R-:W-:Y:S01]  /*0b40*/  IMAD.MOV.U32 R7, RZ, RZ, 0x0 ;  /* 0x00000000ff077424 */ /* 0x000fe200078e00ff */
[----:B0-----:R-:W-:-:S03]  /*0b50*/  MOV R11, R0 ;  /* 0x00000000000b7202 */ /* 0x001fc60000000f00 */
[----:B------:R-:W-:Y:S05]  /*0b60*/  RET.REL.NODEC R6 `(_Z9stencil01PfS_i) ;  /* 0xfffffff406247950 */ /* 0x000fea0003c3ffff */
.L_x_54:
        /* <DEDUP_REMOVED lines=9> */
.L_x_57:


//--------------------- .nv.shared._Z9stencil03Pfi --------------------------
	.section	.nv.shared._Z9stencil03Pfi,"aw",@nobits
	.sectionflags	@""
	.align	4
.nv.shared._Z9stencil03Pfi:
	.zero		3080


//--------------------- .nv.shared.reserved.0     --------------------------
	.section	.nv.shared.reserved.0,"aw",@nobits
	.weak		__nv_reservedSMEM_offset_0_alias
	.size		__nv_reservedSMEM_offset_0_alias, 0, 64
	.other		__nv_reservedSMEM_offset_0_alias,@"STO_CUDA_RESERVED_SHARED STV_DEFAULT"
__nv_reservedSMEM_offset_0_alias:
	.zero		0
	.zero		64


//--------------------- .nv.shared._Z9stencil02Pfi --------------------------
	.section	.nv.shared._Z9stencil02Pfi,"aw",@nobits
	.sectionflags	@""
	.align	4
.nv.shared._Z9stencil02Pfi:
	.zero		3080


//--------------------- .nv.constant0._Z9stencil03Pfi --------------------------
	.section	.nv.constant0._Z9stencil03Pfi,"a",@progbits
	.sectionflags	@""
	.align	4
.nv.constant0._Z9stencil03Pfi:
	.zero		908


//--------------------- .nv.constant0._Z9stencil02Pfi --------------------------
	.section	.nv.constant0._Z9stencil02Pfi,"a",@progbits
	.sectionflags	@""
	.align	4
.nv.constant0._Z9stencil02Pfi:
	.zero		908


//--------------------- .nv.constant0._Z9stencil01PfS_i --------------------------
	.section	.nv.constant0._Z9stencil01PfS_i,"a",@progbits
	.sectionflags	@""
	.align	4
.nv.constant0._Z9stencil01PfS_i:
	.zero		916


//--------------------- SYMBOLS --------------------------

	.type		.nv.reservedSmem.offset0,@object
	.size		.nv.reservedSmem.offset0,0x4
	.type		.nv.reservedSmem.cap,@object
	.size		.nv.reservedSmem.cap,0x4
